//
// Generated by NVIDIA NVVM Compiler
//
// Compiler Build ID: CL-36424714
// Cuda compilation tools, release 13.0, V13.0.88
// Based on NVVM 20.0.0
//

.version 9.0
.target sm_100
.address_size 64

	// .globl	_Z12ransacKernelv

.visible .entry _Z12ransacKernelv()
{


	ret;

}


// ===== COMPILED SASS (sm_100) =====

	.target	sm_100

	.elftype	@"ET_EXEC"


//--------------------- .note.nv.tkinfo           --------------------------
	.section	.note.nv.tkinfo,"",@"SHT_NOTE"
	.sectionflags	@"SHF_NOTE_NV_TKINFO"
	.tkinfo
        /*0018*/ 	.word	0x00000002
        /*0030*/ 	.string	""
        /*0030*/ 	.string	"ptxas"
        /*0030*/ 	.string	"Cuda compilation tools, release 13.0, V13.0.88"
        /*0030*/ 	.string	"Build cuda_13.0.r13.0/compiler.36424714_0"
        /*0030*/ 	.string	"-arch sm_100 -m 64 "



//--------------------- .note.nv.cuinfo           --------------------------
	.section	.note.nv.cuinfo,"",@"SHT_NOTE"
	.sectionflags	@"SHF_NOTE_NV_CUINFO"
        /*0018*/ 	.short	0x0002
        /*001a*/ 	.short	0x0064
        /*001c*/ 	.short	0x0082
	.zero		2


//--------------------- .nv.info                  --------------------------
	.section	.nv.info,"",@"SHT_CUDA_INFO"
	.align	4


	//----- nvinfo : EIATTR_REGCOUNT
	.align		4
        /*0000*/ 	.byte	0x04, 0x2f
        /*0002*/ 	.short	(.L_1 - .L_0)
	.align		4
.L_0:
        /*0004*/ 	.word	index@(_Z12ransacKernelv)
        /*0008*/ 	.word	0x00000004


	//----- nvinfo : EIATTR_FRAME_SIZE
	.align		4
.L_1:
        /*000c*/ 	.byte	0x04, 0x11
        /*000e*/ 	.short	(.L_3 - .L_2)
	.align		4
.L_2:
        /*0010*/ 	.word	index@(_Z12ransacKernelv)
        /*0014*/ 	.word	0x00000000


	//----- nvinfo : EIATTR_MIN_STACK_SIZE
	.align		4
.L_3:
        /*0018*/ 	.byte	0x04, 0x12
        /*001a*/ 	.short	(.L_5 - .L_4)
	.align		4
.L_4:
        /*001c*/ 	.word	index@(_Z12ransacKernelv)
        /*0020*/ 	.word	0x00000000
.L_5:


//--------------------- .nv.compat                --------------------------
	.section	.nv.compat,"",@"SHT_CUDA_COMPAT_INFO"
	.align	4
        /*0000*/ 	.byte	0x02, 0x09, 0x00, 0x00, 0x02, 0x02, 0x01, 0x00, 0x02, 0x05, 0x05, 0x00, 0x03, 0x07, 0x01, 0x01
        /*0010*/ 	.byte	0x02, 0x03, 0x00, 0x00, 0x02, 0x06, 0x01, 0x00, 0x04, 0x0b, 0x08, 0x00, 0x09, 0x00, 0x00, 0x00
        /*0020*/ 	.byte	0x00, 0x00, 0x00, 0x00


//--------------------- .nv.info._Z12ransacKernelv --------------------------
	.section	.nv.info._Z12ransacKernelv,"",@"SHT_CUDA_INFO"
	.sectionflags	@""
	.align	4


	//----- nvinfo : EIATTR_CUDA_API_VERSION
	.align		4
        /*0000*/ 	.byte	0x04, 0x37
        /*0002*/ 	.short	(.L_7 - .L_6)
.L_6:
        /*0004*/ 	.word	0x00000082


	//----- nvinfo : EIATTR_SPARSE_MMA_MASK
	.align		4
.L_7:
        /*0008*/ 	.byte	0x03, 0x50
        /*000a*/ 	.short	0x0000


	//----- nvinfo : EIATTR_MAXREG_COUNT
	.align		4
        /*000c*/ 	.byte	0x03, 0x1b
        /*000e*/ 	.short	0x00ff


	//----- nvinfo : EIATTR_MERCURY_ISA_VERSION
	.align		4
        /*0010*/ 	.byte	0x03, 0x5f
        /*0012*/ 	.short	0x0101


	//----- nvinfo : EIATTR_VRC_CTA_INIT_COUNT
	.align		4
        /*0014*/ 	.byte	0x02, 0x4a
	.zero		1
	.zero		1


	//----- nvinfo : EIATTR_EXIT_INSTR_OFFSETS
	.align		4
        /*0018*/ 	.byte	0x04, 0x1c
        /*001a*/ 	.short	(.L_9 - .L_8)


	//   ....[0]....
.L_8:
        /*001c*/ 	.word	0x00000010


	//----- nvinfo : EIATTR_SW_WAR
	.align		4
.L_9:
        /*0020*/ 	.byte	0x04, 0x36
        /*0022*/ 	.short	(.L_11 - .L_10)
.L_10:
        /*0024*/ 	.word	0x00000008
.L_11:


//--------------------- .nv.callgraph             --------------------------
	.section	.nv.callgraph,"",@"SHT_CUDA_CALLGRAPH"
	.align	4
	.sectionentsize	8
	.align		4
        /*0000*/ 	.word	0x00000000
	.align		4
        /*0004*/ 	.word	0xffffffff
	.align		4
        /*0008*/ 	.word	0x00000000
	.align		4
        /*000c*/ 	.word	0xfffffffe
	.align		4
        /*0010*/ 	.word	0x00000000
	.align		4
        /*0014*/ 	.word	0xfffffffd
	.align		4
        /*0018*/ 	.word	0x00000000
	.align		4
        /*001c*/ 	.word	0xfffffffc


//--------------------- .text._Z12ransacKernelv   --------------------------
	.section	.text._Z12ransacKernelv,"ax",@progbits
	.align	128
        .global         _Z12ransacKernelv
        .type           _Z12ransacKernelv,@function
        .size           _Z12ransacKernelv,(.L_x_1 - _Z12ransacKernelv)
        .other          _Z12ransacKernelv,@"STO_CUDA_ENTRY STV_DEFAULT"
_Z12ransacKernelv:
.text._Z12ransacKernelv:
[----:B------:R-:W-:Y:S01]  /*0000*/  LDC R1, c[0x0][0x37c] ;  /* 0x0000df00ff017b82 */ /* 0x000fe20000000800 */
[----:B------:R-:W-:Y:S05]  /*0010*/  EXIT ;  /* 0x000000000000794d */ /* 0x000fea0003800000 */
.L_x_0:
[----:B------:R-:W-:-:S00]  /*0020*/  BRA `(.L_x_0) ;  /* 0xfffffffc00fc7947 */ /* 0x000fc0000383ffff */
[----:B------:R-:W-:-:S00]  /*0030*/  NOP ;  /* 0x0000000000007918 */ /* 0x000fc00000000000 */
        /* <DEDUP_REMOVED lines=12> */
.L_x_1:


//--------------------- .nv.shared.reserved.0     --------------------------
	.section	.nv.shared.reserved.0,"aw",@nobits
	.weak		__nv_reservedSMEM_offset_0_alias
	.size		__nv_reservedSMEM_offset_0_alias, 0, 64
	.other		__nv_reservedSMEM_offset_0_alias,@"STO_CUDA_RESERVED_SHARED STV_DEFAULT"
__nv_reservedSMEM_offset_0_alias:
	.zero		0
	.zero		64


//--------------------- .nv.constant0._Z12ransacKernelv --------------------------
	.section	.nv.constant0._Z12ransacKernelv,"a",@progbits
	.sectionflags	@""
	.align	4
.nv.constant0._Z12ransacKernelv:
	.zero		896


//--------------------- SYMBOLS --------------------------

	.type		.nv.reservedSmem.offset0,@object
	.size		.nv.reservedSmem.offset0,0x4
